	.headerflags	@"EF_CUDA_TEXMODE_UNIFIED EF_CUDA_64BIT_ADDRESS EF_CUDA_ACCELERATORS EF_CUDA_SM90 EF_CUDA_VIRTUAL_SM(EF_CUDA_SM90)"
	.elftype	@"ET_EXEC"


//--------------------- .nv.info                  --------------------------
	.section	.nv.info,"",@"SHT_CUDA_INFO"
	.align	4


	//----- nvinfo : EIATTR_REGCOUNT
	.align		4
        /*0000*/ 	.byte	0x04, 0x2f
        /*0002*/ 	.short	(.L_1 - .L_0)
	.align		4
.L_0:
        /*0004*/ 	.word	index@(triton_poi_fused__weight_norm_interface_convolution_14)
        /*0008*/ 	.word	0x00000020


	//----- nvinfo : EIATTR_MIN_STACK_SIZE
	.align		4
.L_1:
        /*000c*/ 	.byte	0x04, 0x12
        /*000e*/ 	.short	(.L_3 - .L_2)
	.align		4
.L_2:
        /*0010*/ 	.word	index@(triton_poi_fused__weight_norm_interface_convolution_14)
        /*0014*/ 	.word	0x00000000


	//----- nvinfo : EIATTR_FRAME_SIZE
	.align		4
.L_3:
        /*0018*/ 	.byte	0x04, 0x11
        /*001a*/ 	.short	(.L_5 - .L_4)
	.align		4
.L_4:
        /*001c*/ 	.word	index@(triton_poi_fused__weight_norm_interface_convolution_14)
        /*0020*/ 	.word	0x00000000


	//----- nvinfo : EIATTR_MIN_STACK_SIZE
	.align		4
.L_5:
        /*0024*/ 	.byte	0x04, 0x12
        /*0026*/ 	.short	(.L_7 - .L_6)
	.align		4
.L_6:
        /*0028*/ 	.word	index@(triton_poi_fused__weight_norm_interface_convolution_14)
        /*002c*/ 	.word	0x00000000
.L_7:


//--------------------- .nv.info.triton_poi_fused__weight_norm_interface_convolution_14 --------------------------
	.section	.nv.info.triton_poi_fused__weight_norm_interface_convolution_14,"",@"SHT_CUDA_INFO"
	.sectionflags	@""
	.align	4


	//----- nvinfo : EIATTR_CUDA_API_VERSION
	.align		4
        /*0000*/ 	.byte	0x04, 0x37
        /*0002*/ 	.short	(.L_9 - .L_8)
.L_8:
        /*0004*/ 	.word	0x0000007c


	//----- nvinfo : EIATTR_KPARAM_INFO
	.align		4
.L_9:
        /*0008*/ 	.byte	0x04, 0x17
        /*000a*/ 	.short	(.L_11 - .L_10)
.L_10:
        /*000c*/ 	.word	0x00000000
        /*0010*/ 	.short	0x0006
        /*0012*/ 	.short	0x002c
        /*0014*/ 	.byte	0x00, 0xf0, 0x11, 0x00


	//----- nvinfo : EIATTR_KPARAM_INFO
	.align		4
.L_11:
        /*0018*/ 	.byte	0x04, 0x17
        /*001a*/ 	.short	(.L_13 - .L_12)
.L_12:
        /*001c*/ 	.word	0x00000000
        /*0020*/ 	.short	0x0005
        /*0022*/ 	.short	0x0028
        /*0024*/ 	.byte	0x00, 0xf0, 0x11, 0x00


	//----- nvinfo : EIATTR_KPARAM_INFO
	.align		4
.L_13:
        /*0028*/ 	.byte	0x04, 0x17
        /*002a*/ 	.short	(.L_15 - .L_14)
.L_14:
        /*002c*/ 	.word	0x00000000
        /*0030*/ 	.short	0x0004
        /*0032*/ 	.short	0x0020
        /*0034*/ 	.byte	0x00, 0xf4, 0x21, 0x00


	//----- nvinfo : EIATTR_KPARAM_INFO
	.align		4
.L_15:
        /*0038*/ 	.byte	0x04, 0x17
        /*003a*/ 	.short	(.L_17 - .L_16)
.L_16:
        /*003c*/ 	.word	0x00000000
        /*0040*/ 	.short	0x0003
        /*0042*/ 	.short	0x0018
        /*0044*/ 	.byte	0x00, 0xf4, 0x21, 0x00


	//----- nvinfo : EIATTR_KPARAM_INFO
	.align		4
.L_17:
        /*0048*/ 	.byte	0x04, 0x17
        /*004a*/ 	.short	(.L_19 - .L_18)
.L_18:
        /*004c*/ 	.word	0x00000000
        /*0050*/ 	.short	0x0002
        /*0052*/ 	.short	0x0010
        /*0054*/ 	.byte	0x00, 0xf4, 0x21, 0x00


	//----- nvinfo : EIATTR_KPARAM_INFO
	.align		4
.L_19:
        /*0058*/ 	.byte	0x04, 0x17
        /*005a*/ 	.short	(.L_21 - .L_20)
.L_20:
        /*005c*/ 	.word	0x00000000
        /*0060*/ 	.short	0x0001
        /*0062*/ 	.short	0x0008
        /*0064*/ 	.byte	0x00, 0xf4, 0x21, 0x00


	//----- nvinfo : EIATTR_KPARAM_INFO
	.align		4
.L_21:
        /*0068*/ 	.byte	0x04, 0x17
        /*006a*/ 	.short	(.L_23 - .L_22)
.L_22:
        /*006c*/ 	.word	0x00000000
        /*0070*/ 	.short	0x0000
        /*0072*/ 	.short	0x0000
        /*0074*/ 	.byte	0x00, 0xf4, 0x21, 0x00


	//----- nvinfo : EIATTR_SPARSE_MMA_MASK
	.align		4
.L_23:
        /*0078*/ 	.byte	0x03, 0x50
        /*007a*/ 	.short	0x0000


	//----- nvinfo : EIATTR_MAXREG_COUNT
	.align		4
        /*007c*/ 	.byte	0x03, 0x1b
        /*007e*/ 	.short	0x00ff


	//----- nvinfo : EIATTR_EXIT_INSTR_OFFSETS
	.align		4
        /*0080*/ 	.byte	0x04, 0x1c
        /*0082*/ 	.short	(.L_25 - .L_24)


	//   ....[0]....
.L_24:
        /*0084*/ 	.word	0x00000a80


	//   ....[1]....
        /*0088*/ 	.word	0x00000aa0


	//----- nvinfo : EIATTR_REQNTID
	.align		4
.L_25:
        /*008c*/ 	.byte	0x04, 0x10
        /*008e*/ 	.short	(.L_27 - .L_26)
.L_26:
        /*0090*/ 	.word	0x00000080
        /*0094*/ 	.word	0x00000001
        /*0098*/ 	.word	0x00000001


	//----- nvinfo : EIATTR_CBANK_PARAM_SIZE
	.align		4
.L_27:
        /*009c*/ 	.byte	0x03, 0x19
        /*009e*/ 	.short	0x0030


	//----- nvinfo : EIATTR_PARAM_CBANK
	.align		4
        /*00a0*/ 	.byte	0x04, 0x0a
        /*00a2*/ 	.short	(.L_29 - .L_28)
	.align		4
.L_28:
        /*00a4*/ 	.word	index@(.nv.constant0.triton_poi_fused__weight_norm_interface_convolution_14)
        /*00a8*/ 	.short	0x0210
        /*00aa*/ 	.short	0x0030


	//----- nvinfo : EIATTR_SW_WAR
	.align		4
.L_29:
        /*00ac*/ 	.byte	0x04, 0x36
        /*00ae*/ 	.short	(.L_31 - .L_30)
.L_30:
        /*00b0*/ 	.word	0x00000008
.L_31:


//--------------------- .nv.callgraph             --------------------------
	.section	.nv.callgraph,"",@"SHT_CUDA_CALLGRAPH"
	.align	4
	.sectionentsize	8
	.align		4
        /*0000*/ 	.word	0x00000000
	.align		4
        /*0004*/ 	.word	0xffffffff
	.align		4
        /*0008*/ 	.word	0x00000000
	.align		4
        /*000c*/ 	.word	0xfffffffe
	.align		4
        /*0010*/ 	.word	0x00000000
	.align		4
        /*0014*/ 	.word	0xfffffffd
	.align		4
        /*0018*/ 	.word	0x00000000
	.align		4
        /*001c*/ 	.word	0xfffffffc


//--------------------- .text.triton_poi_fused__weight_norm_interface_convolution_14 --------------------------
	.section	.text.triton_poi_fused__weight_norm_interface_convolution_14,"ax",@progbits
	.sectionflags	@"SHF_BARRIERS=1"
	.align	128
        .global         triton_poi_fused__weight_norm_interface_convolution_14
        .type           triton_poi_fused__weight_norm_interface_convolution_14,@function
        .size           triton_poi_fused__weight_norm_interface_convolution_14,(.L_x_1 - triton_poi_fused__weight_norm_interface_convolution_14)
        .other          triton_poi_fused__weight_norm_interface_convolution_14,@"STO_CUDA_ENTRY STV_DEFAULT"
triton_poi_fused__weight_norm_interface_convolution_14:
.text.triton_poi_fused__weight_norm_interface_convolution_14:
[----:B------:R-:W0:Y:S01]  /*0000*/  LDC R1, c[0x0][0x28] ;  /* 0x00000a00ff017b82 */ /* 0x000e220000000800 */
[----:B------:R-:W1:Y:S07]  /*0010*/  S2R R2, SR_CTAID.Y ;  /* 0x0000000000027919 */ /* 0x000e6e0000002600 */
[----:B------:R-:W2:Y:S01]  /*0020*/  LDC.64 R12, c[0x0][0x220] ;  /* 0x00008800ff0c7b82 */ /* 0x000ea20000000a00 */
[----:B------:R-:W-:Y:S01]  /*0030*/  ULDC.64 UR6, c[0x0][0x208] ;  /* 0x0000820000067ab9 */ /* 0x000fe20000000a00 */
[----:B------:R-:W3:Y:S06]  /*0040*/  S2R R0, SR_TID.X ;  /* 0x0000000000007919 */ /* 0x000eec0000002100 */
[----:B------:R-:W4:Y:S01]  /*0050*/  LDC.64 R24, c[0x0][0x218] ;  /* 0x00008600ff187b82 */ /* 0x000f220000000a00 */
[----:B------:R-:W5:Y:S07]  /*0060*/  S2R R9, SR_CTAID.X ;  /* 0x0000000000097919 */ /* 0x000f6e0000002500 */
[----:B------:R-:W2:Y:S01]  /*0070*/  S2UR UR5, SR_CgaCtaId ;  /* 0x00000000000579c3 */ /* 0x000ea20000008800 */
[----:B------:R-:W-:-:S07]  /*0080*/  UMOV UR4, 0x400 ;  /* 0x0000040000047882 */ /* 0x000fce0000000000 */
[----:B------:R-:W5:Y:S01]  /*0090*/  LDC.64 R26, c[0x0][0x210] ;  /* 0x00008400ff1a7b82 */ /* 0x000f620000000a00 */
[----:B-1----:R-:W-:Y:S01]  /*00a0*/  IMAD.SHL.U32 R5, R2, 0x40, RZ ;  /* 0x0000004002057824 */ /* 0x002fe200078e00ff */
[----:B------:R-:W-:Y:S01]  /*00b0*/  SHF.R.S32.HI R3, RZ, 0x19, R2 ;  /* 0x00000019ff037819 */ /* 0x000fe20000011402 */
[----:B---3--:R-:W-:-:S03]  /*00c0*/  IMAD.SHL.U32 R2, R0, 0x4, RZ ;  /* 0x0000000400027824 */ /* 0x008fc600078e00ff */
[----:B------:R-:W-:Y:S02]  /*00d0*/  SGXT R3, R3, 0x1 ;  /* 0x000000010303781a */ /* 0x000fe40000000200 */
[----:B------:R-:W-:-:S04]  /*00e0*/  LOP3.LUT R2, R5, 0x3c, R2, 0xf8, !PT ;  /* 0x0000003c05027812 */ /* 0x000fc800078ef802 */
[----:B------:R-:W-:-:S04]  /*00f0*/  LEA.HI R4, R3, R2, RZ, 0x6 ;  /* 0x0000000203047211 */ /* 0x000fc800078f30ff */
[----:B------:R-:W-:-:S05]  /*0100*/  SHF.R.S32.HI R3, RZ, 0x6, R4 ;  /* 0x00000006ff037819 */ /* 0x000fca0000011404 */
[----:B--2---:R-:W-:-:S06]  /*0110*/  IMAD.WIDE R12, R3, 0x4, R12 ;  /* 0x00000004030c7825 */ /* 0x004fcc00078e020c */
[----:B------:R1:W2:Y:S01]  /*0120*/  LDG.E.EL R12, desc[UR6][R12.64] ;  /* 0x000000060c0c7981 */ /* 0x0002a2000c2e1900 */
[----:B----4-:R-:W-:-:S06]  /*0130*/  IMAD.WIDE R24, R3, 0x4, R24 ;  /* 0x0000000403187825 */ /* 0x010fcc00078e0218 */
[----:B------:R-:W3:Y:S01]  /*0140*/  LDG.E.EL R24, desc[UR6][R24.64] ;  /* 0x0000000618187981 */ /* 0x000ee2000c2e1900 */
[----:B------:R-:W-:Y:S01]  /*0150*/  LOP3.LUT R7, R4, 0xffffffc0, RZ, 0xc0, !PT ;  /* 0xffffffc004077812 */ /* 0x000fe200078ec0ff */
[----:B-----5:R-:W-:Y:S01]  /*0160*/  IMAD.SHL.U32 R9, R9, 0x10, RZ ;  /* 0x0000001009097824 */ /* 0x020fe200078e00ff */
[----:B------:R-:W-:Y:S01]  /*0170*/  SHF.R.U32.HI R6, RZ, 0x4, R0 ;  /* 0x00000004ff067819 */ /* 0x000fe20000011600 */
[----:B0-----:R-:W-:Y:S02]  /*0180*/  UPRMT UR4, UR5, 0x654, UR4 ;  /* 0x0000065405047896 */ /* 0x001fe40008000004 */
[----:B------:R-:W-:Y:S01]  /*0190*/  IMAD.IADD R22, R2, 0x1, -R7 ;  /* 0x0000000102167824 */ /* 0x000fe200078e0a07 */
[----:B------:R-:W-:Y:S02]  /*01a0*/  SGXT.U32 R6, R6, 0x3 ;  /* 0x000000030606781a */ /* 0x000fe40000000000 */
[----:B------:R-:W-:Y:S01]  /*01b0*/  LOP3.LUT R11, R9, 0xf, R0, 0xf8, !PT ;  /* 0x0000000f090b7812 */ /* 0x000fe200078ef800 */
[----:B------:R-:W-:Y:S01]  /*01c0*/  IMAD R22, R3, 0x240, R22 ;  /* 0x0000024003167824 */ /* 0x000fe200078e0216 */
[----:B------:R-:W-:Y:S01]  /*01d0*/  LOP3.LUT R4, R5, R6, RZ, 0xfc, !PT ;  /* 0x0000000605047212 */ /* 0x000fe200078efcff */
[----:B------:R-:W-:Y:S01]  /*01e0*/  IMAD.SHL.U32 R3, R0, 0x40, RZ ;  /* 0x0000004000037824 */ /* 0x000fe200078e00ff */
[----:B------:R-:W-:-:S02]  /*01f0*/  LOP3.LUT R18, R5, 0x8, R6, 0xfe, !PT ;  /* 0x0000000805127812 */ /* 0x000fc400078efe06 */
[----:B------:R-:W-:Y:S01]  /*0200*/  LOP3.LUT R7, R5, 0x10, R6, 0xfe, !PT ;  /* 0x0000001005077812 */ /* 0x000fe200078efe06 */
[--C-:B------:R-:W-:Y:S01]  /*0210*/  IMAD R4, R4, 0x9, R11.reuse ;  /* 0x0000000904047824 */ /* 0x100fe200078e020b */
        /* <DEDUP_REMOVED lines=10> */
[----:B------:R-:W-:Y:S01]  /*02c0*/  LOP3.LUT R3, R3, 0x3c0, RZ, 0xc0, !PT ;  /* 0x000003c003037812 */ /* 0x000fe200078ec0ff */
[--C-:B------:R-:W-:Y:S01]  /*02d0*/  IMAD R5, R8, 0x9, R11.reuse ;  /* 0x0000000908057824 */ /* 0x100fe200078e020b */
[----:B------:R-:W-:Y:S01]  /*02e0*/  ISETP.GE.AND P2, PT, R11, 0x9, PT ;  /* 0x000000090b00780c */ /* 0x000fe20003f46270 */
[----:B------:R-:W-:Y:S01]  /*02f0*/  IMAD R20, R20, 0x9, R11 ;  /* 0x0000000914147824 */ /* 0x000fe200078e020b */
[----:B------:R-:W-:-:S02]  /*0300*/  LOP3.LUT R23, R9, R6, RZ, 0xfc, !PT ;  /* 0x0000000609177212 */ /* 0x000fc400078efcff */
[C---:B------:R-:W-:Y:S02]  /*0310*/  LOP3.LUT R16, R3.reuse, R6, RZ, 0xfc, !PT ;  /* 0x0000000603107212 */ /* 0x040fe400078efcff */
[C---:B------:R-:W-:Y:S02]  /*0320*/  LEA.HI R11, R3.reuse, UR4, RZ, 0x1e ;  /* 0x00000004030b7c11 */ /* 0x040fe4000f8ff0ff */
[----:B------:R-:W-:Y:S02]  /*0330*/  LOP3.LUT R9, R9, 0x8, R6, 0xfe, !PT ;  /* 0x0000000809097812 */ /* 0x000fe400078efe06 */
[C---:B------:R-:W-:Y:S02]  /*0340*/  LOP3.LUT R6, R3.reuse, 0x10, RZ, 0xfc, !PT ;  /* 0x0000001003067812 */ /* 0x040fe400078efcff */
[C---:B------:R-:W-:Y:S02]  /*0350*/  LOP3.LUT R8, R3.reuse, 0x20, RZ, 0xfc, !PT ;  /* 0x0000002003087812 */ /* 0x040fe400078efcff */
[----:B------:R-:W-:Y:S01]  /*0360*/  LOP3.LUT R10, R3, 0x30, RZ, 0xfc, !PT ;  /* 0x00000030030a7812 */ /* 0x000fe200078efcff */
[----:B------:R-:W-:Y:S01]  /*0370*/  IMAD R3, R16, 0x4, R11 ;  /* 0x0000000410037824 */ /* 0x000fe200078e020b */
[----:B------:R-:W-:-:S02]  /*0380*/  LEA.HI R11, R6, UR4, RZ, 0x1e ;  /* 0x00000004060b7c11 */ /* 0x000fc4000f8ff0ff */
[----:B------:R-:W-:Y:S02]  /*0390*/  LEA.HI R19, R8, UR4, RZ, 0x1e ;  /* 0x0000000408137c11 */ /* 0x000fe4000f8ff0ff */
[----:B-1----:R-:W-:Y:S01]  /*03a0*/  LEA.HI R13, R10, UR4, RZ, 0x1e ;  /* 0x000000040a0d7c11 */ /* 0x002fe2000f8ff0ff */
[C---:B------:R-:W-:Y:S01]  /*03b0*/  IMAD R6, R16.reuse, 0x4, R11 ;  /* 0x0000000410067824 */ /* 0x040fe200078e020b */
[----:B------:R-:W-:Y:S01]  /*03c0*/  ISETP.GE.AND P3, PT, R23, 0x9, PT ;  /* 0x000000091700780c */ /* 0x000fe20003f66270 */
[C---:B------:R-:W-:Y:S01]  /*03d0*/  IMAD R19, R16.reuse, 0x4, R19 ;  /* 0x0000000410137824 */ /* 0x040fe200078e0213 */
[----:B------:R-:W-:Y:S01]  /*03e0*/  ISETP.GE.AND P4, PT, R9, 0x9, PT ;  /* 0x000000090900780c */ /* 0x000fe20003f86270 */
[----:B------:R-:W-:Y:S01]  /*03f0*/  IMAD R16, R16, 0x4, R13 ;  /* 0x0000000410107824 */ /* 0x000fe200078e020d */
[----:B------:R-:W-:Y:S01]  /*0400*/  CS2R R10, SRZ ;  /* 0x00000000000a7805 */ /* 0x000fe2000001ff00 */
[--C-:B------:R-:W-:Y:S02]  /*0410*/  IMAD R23, R23, 0x40, R22.reuse ;  /* 0x0000004017177824 */ /* 0x100fe400078e0216 */
[----:B------:R-:W-:Y:S01]  /*0420*/  IMAD R22, R9, 0x40, R22 ;  /* 0x0000004009167824 */ /* 0x000fe200078e0216 */
[----:B------:R-:W-:Y:S01]  /*0430*/  CS2R R8, SRZ ;  /* 0x0000000000087805 */ /* 0x000fe2000001ff00 */
[----:B------:R-:W-:Y:S01]  /*0440*/  IMAD.WIDE R28, R23, 0x4, R26 ;  /* 0x00000004171c7825 */ /* 0x000fe200078e021a */
[----:B------:R-:W-:-:S03]  /*0450*/  CS2R R14, SRZ ;  /* 0x00000000000e7805 */ /* 0x000fc6000001ff00 */
[----:B------:R-:W-:Y:S01]  /*0460*/  IMAD.WIDE R26, R22, 0x4, R26 ;  /* 0x00000004161a7825 */ /* 0x000fe200078e021a */
[----:B------:R-:W4:Y:S01]  /*0470*/  @!P3 LDG.E.EL.128 R8, desc[UR6][R28.64] ;  /* 0x000000061c08b981 */ /* 0x000f22000c2e1d00 */
[C---:B--2---:R-:W-:Y:S02]  /*0480*/  FSETP.GT.AND P0, PT, |R12|.reuse, 8.50705917302346158658e+37, PT ;  /* 0x7e8000000c00780b */ /* 0x044fe40003f04200 */
[----:B------:R-:W-:-:S11]  /*0490*/  FSETP.GEU.AND P1, PT, |R12|, 1.175494350822287508e-38, PT ;  /* 0x008000000c00780b */ /* 0x000fd60003f2e200 */
[----:B------:R-:W-:Y:S01]  /*04a0*/  @P0 FMUL R12, R12, 0.25 ;  /* 0x3e8000000c0c0820 */ /* 0x000fe20000400000 */
[----:B---3--:R-:W-:-:S03]  /*04b0*/  @P0 FMUL R24, R24, 0.25 ;  /* 0x3e80000018180820 */ /* 0x008fc60000400000 */
[----:B------:R-:W-:Y:S01]  /*04c0*/  @!P1 FMUL R12, R12, 16777216 ;  /* 0x4b8000000c0c9820 */ /* 0x000fe20000400000 */
[----:B------:R-:W-:-:S03]  /*04d0*/  @!P1 FMUL R24, R24, 16777216 ;  /* 0x4b80000018189820 */ /* 0x000fc60000400000 */
[----:B------:R-:W0:Y:S02]  /*04e0*/  MUFU.RCP R13, R12 ;  /* 0x0000000c000d7308 */ /* 0x000e240000001000 */
[----:B0-----:R-:W-:Y:S01]  /*04f0*/  FMUL R24, R13, R24 ;  /* 0x000000180d187220 */ /* 0x001fe20000400000 */
[----:B------:R-:W-:-:S06]  /*0500*/  CS2R R12, SRZ ;  /* 0x00000000000c7805 */ /* 0x000fcc000001ff00 */
[----:B------:R-:W2:Y:S01]  /*0510*/  @!P4 LDG.E.EL.128 R12, desc[UR6][R26.64] ;  /* 0x000000061a0cc981 */ /* 0x000ea2000c2e1d00 */
[----:B------:R-:W-:Y:S02]  /*0520*/  SHF.R.U32.HI R25, RZ, 0x2, R0 ;  /* 0x00000002ff197819 */ /* 0x000fe40000011600 */
[----:B------:R-:W-:Y:S02]  /*0530*/  LOP3.LUT R0, R0, 0x7f, RZ, 0xc0, !PT ;  /* 0x0000007f00007812 */ /* 0x000fe400078ec0ff */
[----:B------:R-:W-:Y:S01]  /*0540*/  LOP3.LUT R25, R25, 0x1c, RZ, 0xc0, !PT ;  /* 0x0000001c19197812 */ /* 0x000fe200078ec0ff */
[C---:B----4-:R-:W-:Y:S01]  /*0550*/  FMUL R8, R24.reuse, R8 ;  /* 0x0000000818087220 */ /* 0x050fe20000400000 */
[C---:B------:R-:W-:Y:S01]  /*0560*/  FMUL R9, R24.reuse, R9 ;  /* 0x0000000918097220 */ /* 0x040fe20000400000 */
[C---:B------:R-:W-:Y:S01]  /*0570*/  FMUL R10, R24.reuse, R10 ;  /* 0x0000000a180a7220 */ /* 0x040fe20000400000 */
[----:B------:R-:W-:Y:S02]  /*0580*/  FMUL R11, R24, R11 ;  /* 0x0000000b180b7220 */ /* 0x000fe40000400000 */
[----:B------:R-:W-:Y:S04]  /*0590*/  STS [R3], R8 ;  /* 0x0000000803007388 */ /* 0x000fe80000000800 */
[----:B------:R-:W-:Y:S04]  /*05a0*/  STS [R6+0x40], R9 ;  /* 0x0000400906007388 */ /* 0x000fe80000000800 */
[----:B------:R-:W-:Y:S04]  /*05b0*/  STS [R19+0x80], R10 ;  /* 0x0000800a13007388 */ /* 0x000fe80000000800 */
[----:B------:R-:W-:Y:S01]  /*05c0*/  STS [R16+0xc0], R11 ;  /* 0x0000c00b10007388 */ /* 0x000fe20000000800 */
[----:B------:R-:W-:-:S04]  /*05d0*/  VIADD R25, R25, UR4 ;  /* 0x0000000419197c36 */ /* 0x000fc80008000000 */
[----:B------:R-:W-:Y:S02]  /*05e0*/  IMAD R28, R0, 0x4, R25 ;  /* 0x00000004001c7824 */ /* 0x000fe400078e0219 */
[C---:B--2---:R-:W-:Y:S01]  /*05f0*/  FMUL R12, R24.reuse, R12 ;  /* 0x0000000c180c7220 */ /* 0x044fe20000400000 */
[C---:B------:R-:W-:Y:S01]  /*0600*/  FMUL R13, R24.reuse, R13 ;  /* 0x0000000d180d7220 */ /* 0x040fe20000400000 */
[C---:B------:R-:W-:Y:S01]  /*0610*/  FMUL R14, R24.reuse, R14 ;  /* 0x0000000e180e7220 */ /* 0x040fe20000400000 */
[----:B------:R-:W-:Y:S02]  /*0620*/  FMUL R15, R24, R15 ;  /* 0x0000000f180f7220 */ /* 0x000fe40000400000 */
[----:B------:R0:W-:Y:S04]  /*0630*/  STS [R3+0x20], R12 ;  /* 0x0000200c03007388 */ /* 0x0001e80000000800 */
[----:B------:R1:W-:Y:S04]  /*0640*/  STS [R6+0x60], R13 ;  /* 0x0000600d06007388 */ /* 0x0003e80000000800 */
[----:B------:R2:W-:Y:S01]  /*0650*/  STS [R19+0xa0], R14 ;  /* 0x0000a00e13007388 */ /* 0x0005e20000000800 */
[----:B------:R-:W-:-:S03]  /*0660*/  LOP3.LUT R24, R0, 0x80, RZ, 0xfc, !PT ;  /* 0x0000008000187812 */ /* 0x000fc600078efcff */
[----:B------:R3:W-:Y:S01]  /*0670*/  STS [R16+0xe0], R15 ;  /* 0x0000e00f10007388 */ /* 0x0007e20000000800 */
[----:B------:R-:W-:Y:S01]  /*0680*/  BAR.SYNC.DEFER_BLOCKING 0x0 ;  /* 0x0000000000007b1d */ /* 0x000fe20000010000 */
[----:B------:R-:W-:-:S04]  /*0690*/  SHF.R.U32.HI R24, RZ, 0x2, R24 ;  /* 0x00000002ff187819 */ /* 0x000fc80000011618 */
[----:B------:R-:W-:-:S04]  /*06a0*/  LOP3.LUT R24, R24, 0x3c, RZ, 0xc0, !PT ;  /* 0x0000003c18187812 */ /* 0x000fc800078ec0ff */
[----:B------:R-:W-:-:S05]  /*06b0*/  IADD3 R25, R24, UR4, RZ ;  /* 0x0000000418197c10 */ /* 0x000fca000fffe0ff */
[C---:B0-----:R-:W-:Y:S02]  /*06c0*/  IMAD R3, R0.reuse, 0x4, R25 ;  /* 0x0000000400037824 */ /* 0x041fe400078e0219 */
[----:B------:R-:W0:Y:S01]  /*06d0*/  LDC.64 R24, c[0x0][0x228] ;  /* 0x00008a00ff187b82 */ /* 0x000e220000000a00 */
[----:B------:R-:W4:Y:S04]  /*06e0*/  LDS R28, [R28] ;  /* 0x000000001c1c7984 */ /* 0x000f280000000800 */
[----:B------:R-:W5:Y:S01]  /*06f0*/  LDS R3, [R3+0x200] ;  /* 0x0002000003037984 */ /* 0x000f620000000800 */
[----:B-1----:R-:W-:-:S04]  /*0700*/  LOP3.LUT R6, R0, 0x100, RZ, 0xfc, !PT ;  /* 0x0000010000067812 */ /* 0x002fc800078efcff */
[----:B------:R-:W-:-:S04]  /*0710*/  SHF.R.U32.HI R6, RZ, 0x2, R6 ;  /* 0x00000002ff067819 */ /* 0x000fc80000011606 */
[----:B------:R-:W-:Y:S01]  /*0720*/  LOP3.LUT R6, R6, 0x5c, RZ, 0xc0, !PT ;  /* 0x0000005c06067812 */ /* 0x000fe200078ec0ff */
[----:B0-----:R-:W-:-:S04]  /*0730*/  IMAD.WIDE R26, R4, 0x4, R24 ;  /* 0x00000004041a7825 */ /* 0x001fc800078e0218 */
[----:B--2---:R-:W-:-:S04]  /*0740*/  IMAD.WIDE R18, R18, 0x4, R24 ;  /* 0x0000000412127825 */ /* 0x004fc800078e0218 */
[----:B------:R-:W-:Y:S01]  /*0750*/  VIADD R29, R6, UR4 ;  /* 0x00000004061d7c36 */ /* 0x000fe20008000000 */
[----:B------:R-:W-:-:S04]  /*0760*/  LOP3.LUT R6, R0, 0x180, RZ, 0xfc, !PT ;  /* 0x0000018000067812 */ /* 0x000fc800078efcff */
[----:B---3--:R-:W-:Y:S02]  /*0770*/  SHF.R.U32.HI R16, RZ, 0x2, R6 ;  /* 0x00000002ff107819 */ /* 0x008fe40000011606 */
[----:B------:R-:W-:Y:S02]  /*0780*/  LOP3.LUT R4, R0, 0x300, RZ, 0xfc, !PT ;  /* 0x0000030000047812 */ /* 0x000fe400078efcff */
[----:B------:R-:W-:Y:S01]  /*0790*/  LOP3.LUT R16, R16, 0x7c, RZ, 0xc0, !PT ;  /* 0x0000007c10107812 */ /* 0x000fe200078ec0ff */
[----:B----4-:R0:W-:Y:S04]  /*07a0*/  @!P2 STG.E desc[UR6][R26.64], R28 ;  /* 0x0000001c1a00a986 */ /* 0x0101e8000c101906 */
[----:B-----5:R1:W-:Y:S01]  /*07b0*/  @!P2 STG.E desc[UR6][R18.64], R3 ;  /* 0x000000031200a986 */ /* 0x0203e2000c101906 */
[----:B------:R-:W-:-:S02]  /*07c0*/  SHF.R.U32.HI R4, RZ, 0x2, R4 ;  /* 0x00000002ff047819 */ /* 0x000fc40000011604 */
[C---:B0-----:R-:W-:Y:S02]  /*07d0*/  LOP3.LUT R27, R0.reuse, 0x380, RZ, 0xfc, !PT ;  /* 0x00000380001b7812 */ /* 0x041fe400078efcff */
[C---:B-1----:R-:W-:Y:S02]  /*07e0*/  LOP3.LUT R3, R0.reuse, 0x200, RZ, 0xfc, !PT ;  /* 0x0000020000037812 */ /* 0x042fe400078efcff */
[----:B------:R-:W-:Y:S02]  /*07f0*/  LOP3.LUT R18, R0, 0x280, RZ, 0xfc, !PT ;  /* 0x0000028000127812 */ /* 0x000fe400078efcff */
[----:B------:R-:W-:Y:S02]  /*0800*/  SHF.R.U32.HI R26, RZ, 0x2, R3 ;  /* 0x00000002ff1a7819 */ /* 0x000fe40000011603 */
[----:B------:R-:W-:Y:S01]  /*0810*/  SHF.R.U32.HI R6, RZ, 0x2, R18 ;  /* 0x00000002ff067819 */ /* 0x000fe20000011612 */
[----:B------:R-:W-:Y:S01]  /*0820*/  VIADD R19, R16, UR4 ;  /* 0x0000000410137c36 */ /* 0x000fe20008000000 */
[----:B------:R-:W-:-:S02]  /*0830*/  SHF.R.U32.HI R27, RZ, 0x2, R27 ;  /* 0x00000002ff1b7819 */ /* 0x000fc4000001161b */
[----:B------:R-:W-:Y:S02]  /*0840*/  LOP3.LUT R3, R26, 0x9c, RZ, 0xc0, !PT ;  /* 0x0000009c1a037812 */ /* 0x000fe400078ec0ff */
[----:B------:R-:W-:Y:S01]  /*0850*/  LOP3.LUT R6, R6, 0xbc, RZ, 0xc0, !PT ;  /* 0x000000bc06067812 */ /* 0x000fe200078ec0ff */
[----:B------:R-:W-:Y:S01]  /*0860*/  IMAD R29, R0, 0x4, R29 ;  /* 0x00000004001d7824 */ /* 0x000fe200078e021d */
[----:B------:R-:W-:Y:S02]  /*0870*/  LOP3.LUT R4, R4, 0xdc, RZ, 0xc0, !PT ;  /* 0x000000dc04047812 */ /* 0x000fe400078ec0ff */
[----:B------:R-:W-:Y:S01]  /*0880*/  LOP3.LUT R16, R27, 0xfc, RZ, 0xc0, !PT ;  /* 0x000000fc1b107812 */ /* 0x000fe200078ec0ff */
[----:B------:R-:W-:Y:S02]  /*0890*/  IMAD R27, R0, 0x4, R19 ;  /* 0x00000004001b7824 */ /* 0x000fe400078e0213 */
[----:B------:R-:W-:Y:S01]  /*08a0*/  VIADD R3, R3, UR4 ;  /* 0x0000000403037c36 */ /* 0x000fe20008000000 */
[----:B------:R-:W0:Y:S01]  /*08b0*/  LDS R29, [R29+0x400] ;  /* 0x000400001d1d7984 */ /* 0x000e220000000800 */
[----:B------:R-:W-:Y:S01]  /*08c0*/  VIADD R19, R6, UR4 ;  /* 0x0000000406137c36 */ /* 0x000fe20008000000 */
[----:B------:R-:W-:Y:S01]  /*08d0*/  IADD3 R6, R4, UR4, RZ ;  /* 0x0000000404067c10 */ /* 0x000fe2000fffe0ff */
[----:B------:R-:W-:Y:S01]  /*08e0*/  VIADD R16, R16, UR4 ;  /* 0x0000000410107c36 */ /* 0x000fe20008000000 */
[----:B------:R-:W1:Y:S01]  /*08f0*/  LDS R27, [R27+0x600] ;  /* 0x000600001b1b7984 */ /* 0x000e620000000800 */
[----:B------:R-:W-:-:S02]  /*0900*/  IMAD R26, R0, 0x4, R3 ;  /* 0x00000004001a7824 */ /* 0x000fc400078e0203 */
[C---:B------:R-:W-:Y:S02]  /*0910*/  IMAD R4, R0.reuse, 0x4, R19 ;  /* 0x0000000400047824 */ /* 0x040fe400078e0213 */
[C---:B------:R-:W-:Y:S02]  /*0920*/  IMAD R3, R0.reuse, 0x4, R6 ;  /* 0x0000000400037824 */ /* 0x040fe400078e0206 */
[----:B------:R-:W-:Y:S01]  /*0930*/  IMAD R0, R0, 0x4, R16 ;  /* 0x0000000400007824 */ /* 0x000fe200078e0210 */
[----:B------:R-:W2:Y:S04]  /*0940*/  LDS R26, [R26+0x800] ;  /* 0x000800001a1a7984 */ /* 0x000ea80000000800 */
[----:B------:R-:W3:Y:S04]  /*0950*/  LDS R4, [R4+0xa00] ;  /* 0x000a000004047984 */ /* 0x000ee80000000800 */
[----:B------:R-:W4:Y:S04]  /*0960*/  LDS R3, [R3+0xc00] ;  /* 0x000c000003037984 */ /* 0x000f280000000800 */
[----:B------:R-:W5:Y:S01]  /*0970*/  LDS R0, [R0+0xe00] ;  /* 0x000e000000007984 */ /* 0x000f620000000800 */
[----:B------:R-:W-:-:S02]  /*0980*/  IMAD.WIDE R18, R7, 0x4, R24 ;  /* 0x0000000407127825 */ /* 0x000fc400078e0218 */
[----:B------:R-:W5:Y:S02]  /*0990*/  LDC.64 R6, c[0x0][0x230] ;  /* 0x00008c00ff067b82 */ /* 0x000f640000000a00 */
[--C-:B------:R-:W-:Y:S01]  /*09a0*/  IMAD.WIDE R16, R17, 0x4, R24.reuse ;  /* 0x0000000411107825 */ /* 0x100fe200078e0218 */
[----:B0-----:R0:W-:Y:S04]  /*09b0*/  @!P2 STG.E desc[UR6][R18.64], R29 ;  /* 0x0000001d1200a986 */ /* 0x0011e8000c101906 */
[----:B-1----:R1:W-:Y:S01]  /*09c0*/  @!P2 STG.E desc[UR6][R16.64], R27 ;  /* 0x0000001b1000a986 */ /* 0x0023e2000c101906 */
[----:B0-----:R-:W-:-:S04]  /*09d0*/  IMAD.WIDE R28, R21, 0x4, R24 ;  /* 0x00000004151c7825 */ /* 0x001fc800078e0218 */
[--C-:B-1----:R-:W-:Y:S01]  /*09e0*/  IMAD.WIDE R16, R2, 0x4, R24.reuse ;  /* 0x0000000402107825 */ /* 0x102fe200078e0218 */
[----:B--2---:R0:W-:Y:S03]  /*09f0*/  @!P2 STG.E desc[UR6][R28.64], R26 ;  /* 0x0000001a1c00a986 */ /* 0x0041e6000c101906 */
[--C-:B------:R-:W-:Y:S01]  /*0a00*/  IMAD.WIDE R18, R5, 0x4, R24.reuse ;  /* 0x0000000405127825 */ /* 0x100fe200078e0218 */
[----:B---3--:R0:W-:Y:S03]  /*0a10*/  @!P2 STG.E desc[UR6][R16.64], R4 ;  /* 0x000000041000a986 */ /* 0x0081e6000c101906 */
[----:B------:R-:W-:Y:S01]  /*0a20*/  IMAD.WIDE R20, R20, 0x4, R24 ;  /* 0x0000000414147825 */ /* 0x000fe200078e0218 */
[----:B----4-:R0:W-:Y:S03]  /*0a30*/  @!P2 STG.E desc[UR6][R18.64], R3 ;  /* 0x000000031200a986 */ /* 0x0101e6000c101906 */
[--C-:B-----5:R-:W-:Y:S01]  /*0a40*/  IMAD.WIDE R24, R23, 0x4, R6.reuse ;  /* 0x0000000417187825 */ /* 0x120fe200078e0206 */
[----:B------:R0:W-:Y:S04]  /*0a50*/  @!P2 STG.E desc[UR6][R20.64], R0 ;  /* 0x000000001400a986 */ /* 0x0001e8000c101906 */
[----:B------:R0:W-:Y:S01]  /*0a60*/  @!P3 STG.E.128 desc[UR6][R24.64], R8 ;  /* 0x000000081800b986 */ /* 0x0001e2000c101d06 */
[----:B------:R-:W-:Y:S01]  /*0a70*/  IMAD.WIDE R6, R22, 0x4, R6 ;  /* 0x0000000416067825 */ /* 0x000fe200078e0206 */
[----:B0-----:R-:W-:Y:S06]  /*0a80*/  @P4 EXIT ;  /* 0x000000000000494d */ /* 0x001fec0003800000 */
[----:B------:R-:W-:Y:S01]  /*0a90*/  STG.E.128 desc[UR6][R6.64], R12 ;  /* 0x0000000c06007986 */ /* 0x000fe2000c101d06 */
[----:B------:R-:W-:Y:S05]  /*0aa0*/  EXIT ;  /* 0x000000000000794d */ /* 0x000fea0003800000 */
.L_x_0:
[----:B------:R-:W-:-:S00]  /*0ab0*/  BRA `(.L_x_0) ;  /* 0xfffffffc00fc7947 */ /* 0x000fc0000383ffff */
[----:B------:R-:W-:-:S00]  /*0ac0*/  NOP ;  /* 0x0000000000007918 */ /* 0x000fc00000000000 */
        /* <DEDUP_REMOVED lines=11> */
.L_x_1:


//--------------------- .nv.shared.triton_poi_fused__weight_norm_interface_convolution_14 --------------------------
	.section	.nv.shared.triton_poi_fused__weight_norm_interface_convolution_14,"aw",@nobits
	.sectionflags	@""
	.align	16
	.zero		1024


//--------------------- .nv.constant0.triton_poi_fused__weight_norm_interface_convolution_14 --------------------------
	.section	.nv.constant0.triton_poi_fused__weight_norm_interface_convolution_14,"a",@progbits
	.sectionflags	@""
	.align	4
.nv.constant0.triton_poi_fused__weight_norm_interface_convolution_14:
	.zero		576
